//
// Generated by NVIDIA NVVM Compiler
//
// Compiler Build ID: CL-36424714
// Cuda compilation tools, release 13.0, V13.0.88
// Based on NVVM 20.0.0
//

.version 9.0
.target sm_100
.address_size 64

	// .globl	_Z14sumSingleBlockPi
.extern .func  (.param .b32 func_retval0) vprintf
(
	.param .b64 vprintf_param_0,
	.param .b64 vprintf_param_1
)
;
.extern .shared .align 16 .b8 dcopy[];
.global .align 1 .b8 $str[21] = {37, 100, 44, 32, 37, 100, 44, 32, 37, 100, 44, 32, 37, 100, 44, 32, 37, 100, 32, 10};

.visible .entry _Z14sumSingleBlockPi(
	.param .u64 .ptr .align 1 _Z14sumSingleBlockPi_param_0
)
{
	.local .align 8 .b8 	__local_depot0[24];
	.reg .b64 	%SP;
	.reg .b64 	%SPL;
	.reg .pred 	%p<4>;
	.reg .b32 	%r<29>;
	.reg .b64 	%rd<10>;

	mov.u64 	%SPL, __local_depot0;
	cvta.local.u64 	%SP, %SPL;
	ld.param.u64 	%rd3, [_Z14sumSingleBlockPi_param_0];
	cvta.to.global.u64 	%rd1, %rd3;
	add.u64 	%rd4, %SP, 0;
	add.u64 	%rd2, %SPL, 0;
	mov.u32 	%r1, %tid.x;
	shl.b32 	%r2, %r1, 1;
	mul.wide.u32 	%rd5, %r2, 4;
	add.s64 	%rd6, %rd1, %rd5;
	ld.global.u32 	%r9, [%rd6];
	shl.b32 	%r10, %r1, 3;
	mov.u32 	%r11, dcopy;
	add.s32 	%r12, %r11, %r10;
	ld.global.u32 	%r13, [%rd6+4];
	st.shared.v2.u32 	[%r12], {%r9, %r13};
	mov.b32 	%r27, 1;
	mov.u32 	%r28, %ntid.x;
	mov.u64 	%rd7, $str;
$L__BB0_1:
	setp.ge.u32 	%p1, %r1, %r28;
	@%p1 bra 	$L__BB0_3;
	mul.lo.s32 	%r14, %r2, %r27;
	add.s32 	%r15, %r14, %r27;
	shl.b32 	%r16, %r15, 2;
	add.s32 	%r18, %r11, %r16;
	ld.shared.u32 	%r19, [%r18];
	shl.b32 	%r20, %r14, 2;
	add.s32 	%r21, %r11, %r20;
	ld.shared.u32 	%r22, [%r21];
	add.s32 	%r23, %r22, %r19;
	st.shared.u32 	[%r21], %r23;
	st.local.v2.u32 	[%rd2], {%r1, %r28};
	st.local.v2.u32 	[%rd2+8], {%r27, %r14};
	st.local.u32 	[%rd2+16], %r15;
	cvta.global.u64 	%rd8, %rd7;
	{ // callseq 0, 0
	.param .b64 param0;
	st.param.b64 	[param0], %rd8;
	.param .b64 param1;
	st.param.b64 	[param1], %rd4;
	.param .b32 retval0;
	call.uni (retval0), 
	vprintf, 
	(
	param0, 
	param1
	);
	ld.param.b32 	%r24, [retval0];
	} // callseq 0
$L__BB0_3:
	shr.u32 	%r6, %r28, 1;
	shl.b32 	%r27, %r27, 1;
	setp.gt.u32 	%p2, %r28, 1;
	mov.u32 	%r28, %r6;
	@%p2 bra 	$L__BB0_1;
	setp.ne.s32 	%p3, %r1, 0;
	@%p3 bra 	$L__BB0_6;
	ld.shared.u32 	%r26, [dcopy];
	st.global.u32 	[%rd1], %r26;
$L__BB0_6:
	ret;

}


// ===== COMPILED SASS (sm_100) =====

	.target	sm_100

	.elftype	@"ET_EXEC"


//--------------------- .note.nv.tkinfo           --------------------------
	.section	.note.nv.tkinfo,"",@"SHT_NOTE"
	.sectionflags	@"SHF_NOTE_NV_TKINFO"
	.tkinfo
        /*0018*/ 	.word	0x00000002
        /*0030*/ 	.string	""
        /*0030*/ 	.string	"ptxas"
        /*0030*/ 	.string	"Cuda compilation tools, release 13.0, V13.0.88"
        /*0030*/ 	.string	"Build cuda_13.0.r13.0/compiler.36424714_0"
        /*0030*/ 	.string	"-arch sm_100 -m 64 "



//--------------------- .note.nv.cuinfo           --------------------------
	.section	.note.nv.cuinfo,"",@"SHT_NOTE"
	.sectionflags	@"SHF_NOTE_NV_CUINFO"
        /*0018*/ 	.short	0x0002
        /*001a*/ 	.short	0x0064
        /*001c*/ 	.short	0x0082
	.zero		2


//--------------------- .nv.info                  --------------------------
	.section	.nv.info,"",@"SHT_CUDA_INFO"
	.align	4


	//----- nvinfo : EIATTR_REGCOUNT
	.align		4
        /*0000*/ 	.byte	0x04, 0x2f
        /*0002*/ 	.short	(.L_2 - .L_1)
	.align		4
.L_1:
        /*0004*/ 	.word	index@(_Z14sumSingleBlockPi)
        /*0008*/ 	.word	0x0000001a


	//----- nvinfo : EIATTR_FRAME_SIZE
	.align		4
.L_2:
        /*000c*/ 	.byte	0x04, 0x11
        /*000e*/ 	.short	(.L_4 - .L_3)
	.align		4
.L_3:
        /*0010*/ 	.word	index@(_Z14sumSingleBlockPi)
        /*0014*/ 	.word	0x00000018


	//----- nvinfo : EIATTR_MIN_STACK_SIZE
	.align		4
.L_4:
        /*0018*/ 	.byte	0x04, 0x12
        /*001a*/ 	.short	(.L_6 - .L_5)
	.align		4
.L_5:
        /*001c*/ 	.word	index@(_Z14sumSingleBlockPi)
        /*0020*/ 	.word	0x00000018
.L_6:


//--------------------- .nv.compat                --------------------------
	.section	.nv.compat,"",@"SHT_CUDA_COMPAT_INFO"
	.align	4
        /*0000*/ 	.byte	0x02, 0x09, 0x00, 0x00, 0x02, 0x02, 0x01, 0x00, 0x02, 0x05, 0x05, 0x00, 0x03, 0x07, 0x01, 0x01
        /*0010*/ 	.byte	0x02, 0x03, 0x00, 0x00, 0x02, 0x06, 0x01, 0x00, 0x04, 0x0b, 0x08, 0x00, 0x09, 0x00, 0x00, 0x00
        /*0020*/ 	.byte	0x00, 0x00, 0x00, 0x00


//--------------------- .nv.info._Z14sumSingleBlockPi --------------------------
	.section	.nv.info._Z14sumSingleBlockPi,"",@"SHT_CUDA_INFO"
	.sectionflags	@""
	.align	4


	//----- nvinfo : EIATTR_CUDA_API_VERSION
	.align		4
        /*0000*/ 	.byte	0x04, 0x37
        /*0002*/ 	.short	(.L_8 - .L_7)
.L_7:
        /*0004*/ 	.word	0x00000082


	//----- nvinfo : EIATTR_KPARAM_INFO
	.align		4
.L_8:
        /*0008*/ 	.byte	0x04, 0x17
        /*000a*/ 	.short	(.L_10 - .L_9)
.L_9:
        /*000c*/ 	.word	0x00000000
        /*0010*/ 	.short	0x0000
        /*0012*/ 	.short	0x0000
        /*0014*/ 	.byte	0x00, 0xf5, 0x21, 0x00


	//----- nvinfo : EIATTR_SPARSE_MMA_MASK
	.align		4
.L_10:
        /*0018*/ 	.byte	0x03, 0x50
        /*001a*/ 	.short	0x0000


	//----- nvinfo : EIATTR_MAXREG_COUNT
	.align		4
        /*001c*/ 	.byte	0x03, 0x1b
        /*001e*/ 	.short	0x00ff


	//----- nvinfo : EIATTR_EXTERNS
	.align		4
        /*0020*/ 	.byte	0x04, 0x0f
        /*0022*/ 	.short	(.L_12 - .L_11)


	//   ....[0]....
	.align		4
.L_11:
        /*0024*/ 	.word	index@(vprintf)


	//----- nvinfo : EIATTR_MERCURY_ISA_VERSION
	.align		4
.L_12:
        /*0028*/ 	.byte	0x03, 0x5f
        /*002a*/ 	.short	0x0101


	//----- nvinfo : EIATTR_VRC_CTA_INIT_COUNT
	.align		4
        /*002c*/ 	.byte	0x02, 0x4a
	.zero		1
	.zero		1


	//----- nvinfo : EIATTR_SYSCALL_OFFSETS
	.align		4
        /*0030*/ 	.byte	0x04, 0x46
        /*0032*/ 	.short	(.L_14 - .L_13)


	//   ....[0]....
.L_13:
        /*0034*/ 	.word	0x000002c0


	//----- nvinfo : EIATTR_EXIT_INSTR_OFFSETS
	.align		4
.L_14:
        /*0038*/ 	.byte	0x04, 0x1c
        /*003a*/ 	.short	(.L_16 - .L_15)


	//   ....[0]....
.L_15:
        /*003c*/ 	.word	0x00000340


	//   ....[1]....
        /*0040*/ 	.word	0x000003b0


	//----- nvinfo : EIATTR_CRS_STACK_SIZE
	.align		4
.L_16:
        /*0044*/ 	.byte	0x04, 0x1e
        /*0046*/ 	.short	(.L_18 - .L_17)
.L_17:
        /*0048*/ 	.word	0x00000000


	//----- nvinfo : EIATTR_CBANK_PARAM_SIZE
	.align		4
.L_18:
        /*004c*/ 	.byte	0x03, 0x19
        /*004e*/ 	.short	0x0008


	//----- nvinfo : EIATTR_PARAM_CBANK
	.align		4
        /*0050*/ 	.byte	0x04, 0x0a
        /*0052*/ 	.short	(.L_20 - .L_19)
	.align		4
.L_19:
        /*0054*/ 	.word	index@(.nv.constant0._Z14sumSingleBlockPi)
        /*0058*/ 	.short	0x0380
        /*005a*/ 	.short	0x0008


	//----- nvinfo : EIATTR_SW_WAR
	.align		4
.L_20:
        /*005c*/ 	.byte	0x04, 0x36
        /*005e*/ 	.short	(.L_22 - .L_21)
.L_21:
        /*0060*/ 	.word	0x00000008
.L_22:


//--------------------- .nv.callgraph             --------------------------
	.section	.nv.callgraph,"",@"SHT_CUDA_CALLGRAPH"
	.align	4
	.sectionentsize	8
	.align		4
        /*0000*/ 	.word	0x00000000
	.align		4
        /*0004*/ 	.word	0xffffffff
	.align		4
        /*0008*/ 	.word	index@(_Z14sumSingleBlockPi)
	.align		4
        /*000c*/ 	.word	index@(vprintf)
	.align		4
        /*0010*/ 	.word	0x00000000
	.align		4
        /*0014*/ 	.word	0xfffffffe
	.align		4
        /*0018*/ 	.word	0x00000000
	.align		4
        /*001c*/ 	.word	0xfffffffd
	.align		4
        /*0020*/ 	.word	0x00000000
	.align		4
        /*0024*/ 	.word	0xfffffffc


//--------------------- .nv.constant4             --------------------------
	.section	.nv.constant4,"a",@progbits
	.align	8
	.align		8
.nv.constant4:
        /*0000*/ 	.dword	vprintf
	.align		8
        /*0008*/ 	.dword	$str


//--------------------- .text._Z14sumSingleBlockPi --------------------------
	.section	.text._Z14sumSingleBlockPi,"ax",@progbits
	.align	128
        .global         _Z14sumSingleBlockPi
        .type           _Z14sumSingleBlockPi,@function
        .size           _Z14sumSingleBlockPi,(.L_x_5 - _Z14sumSingleBlockPi)
        .other          _Z14sumSingleBlockPi,@"STO_CUDA_ENTRY STV_DEFAULT"
_Z14sumSingleBlockPi:
.text._Z14sumSingleBlockPi:
[----:B------:R-:W0:Y:S01]  /*0000*/  LDC R1, c[0x0][0x37c] ;  /* 0x0000df00ff017b82 */ /* 0x000e220000000800 */
[----:B------:R-:W1:Y:S07]  /*0010*/  S2R R16, SR_TID.X ;  /* 0x0000000000107919 */ /* 0x000e6e0000002100 */
[----:B------:R-:W2:Y:S01]  /*0020*/  LDC.64 R4, c[0x0][0x380] ;  /* 0x0000e000ff047b82 */ /* 0x000ea20000000a00 */
[----:B------:R-:W3:Y:S01]  /*0030*/  LDCU.64 UR36, c[0x0][0x358] ;  /* 0x00006b00ff2477ac */ /* 0x000ee20008000a00 */
[----:B0-----:R-:W-:-:S02]  /*0040*/  VIADD R1, R1, 0xffffffe8 ;  /* 0xffffffe801017836 */ /* 0x001fc40000000000 */
[----:B-1----:R-:W-:-:S04]  /*0050*/  IMAD.SHL.U32 R23, R16, 0x2, RZ ;  /* 0x0000000210177824 */ /* 0x002fc800078e00ff */
[----:B--2---:R-:W-:-:S05]  /*0060*/  IMAD.WIDE.U32 R4, R23, 0x4, R4 ;  /* 0x0000000417047825 */ /* 0x004fca00078e0004 */
[----:B---3--:R-:W2:Y:S04]  /*0070*/  LDG.E R6, desc[UR36][R4.64] ;  /* 0x0000002404067981 */ /* 0x008ea8000c1e1900 */
[----:B------:R-:W2:Y:S01]  /*0080*/  LDG.E R7, desc[UR36][R4.64+0x4] ;  /* 0x0000042404077981 */ /* 0x000ea2000c1e1900 */
[----:B------:R-:W0:Y:S01]  /*0090*/  S2UR UR38, SR_CgaCtaId ;  /* 0x00000000002679c3 */ /* 0x000e220000008800 */
[----:B------:R-:W-:Y:S01]  /*00a0*/  UMOV UR4, 0x400 ;  /* 0x0000040000047882 */ /* 0x000fe20000000000 */
[----:B------:R-:W1:Y:S01]  /*00b0*/  LDCU UR5, c[0x0][0x2fc] ;  /* 0x00005f80ff0577ac */ /* 0x000e620008000800 */
[----:B------:R-:W-:Y:S01]  /*00c0*/  BSSY.RECONVERGENT B7, `(.L_x_0) ;  /* 0x0000026000077945 */ /* 0x000fe20003800200 */
[----:B------:R-:W-:Y:S01]  /*00d0*/  IMAD.MOV.U32 R2, RZ, RZ, 0x1 ;  /* 0x00000001ff027424 */ /* 0x000fe200078e00ff */
[----:B------:R-:W3:Y:S01]  /*00e0*/  LDCU UR6, c[0x0][0x360] ;  /* 0x00006c00ff0677ac */ /* 0x000ee20008000800 */
[----:B0-----:R-:W-:Y:S01]  /*00f0*/  ULEA UR38, UR38, UR4, 0x18 ;  /* 0x0000000426267291 */ /* 0x001fe2000f8ec0ff */
[----:B---3--:R-:W-:Y:S01]  /*0100*/  MOV R17, UR6 ;  /* 0x0000000600117c02 */ /* 0x008fe20008000f00 */
[----:B------:R-:W0:Y:S04]  /*0110*/  LDCU UR4, c[0x0][0x2f8] ;  /* 0x00005f00ff0477ac */ /* 0x000e280008000800 */
[----:B------:R-:W-:-:S02]  /*0120*/  LEA R0, R16, UR38, 0x3 ;  /* 0x0000002610007c11 */ /* 0x000fc4000f8e18ff */
[----:B0-----:R-:W-:-:S05]  /*0130*/  IADD3 R18, P0, PT, R1, UR4, RZ ;  /* 0x0000000401127c10 */ /* 0x001fca000ff1e0ff */
[----:B-1----:R-:W-:Y:S01]  /*0140*/  IMAD.X R19, RZ, RZ, UR5, P0 ;  /* 0x00000005ff137e24 */ /* 0x002fe200080e06ff */
[----:B--2---:R0:W-:Y:S07]  /*0150*/  STS.64 [R0], R6 ;  /* 0x0000000600007388 */ /* 0x0041ee0000000a00 */
.L_x_3:
[----:B------:R-:W-:Y:S01]  /*0160*/  ISETP.GE.U32.AND P0, PT, R16, R17, PT ;  /* 0x000000111000720c */ /* 0x000fe20003f06070 */
[----:B------:R-:W-:-:S12]  /*0170*/  BSSY.RECONVERGENT B6, `(.L_x_1) ;  /* 0x0000016000067945 */ /* 0x000fd80003800200 */
[----:B------:R-:W-:Y:S05]  /*0180*/  @P0 BRA `(.L_x_2) ;  /* 0x0000000000500947 */ /* 0x000fea0003800000 */
[----:B------:R-:W-:Y:S01]  /*0190*/  IMAD R3, R23, R2, RZ ;  /* 0x0000000217037224 */ /* 0x000fe200078e02ff */
[----:B------:R-:W-:Y:S01]  /*01a0*/  MOV R10, 0x0 ;  /* 0x00000000000a7802 */ /* 0x000fe20000000f00 */
[----:B------:R-:W-:Y:S01]  /*01b0*/  STL.64 [R1], R16 ;  /* 0x0000001001007387 */ /* 0x000fe20000100a00 */
[----:B------:R-:W1:Y:S01]  /*01c0*/  LDCU.64 UR4, c[0x4][0x8] ;  /* 0x01000100ff0477ac */ /* 0x000e620008000a00 */
[C---:B0-----:R-:W-:Y:S01]  /*01d0*/  IMAD.IADD R0, R3.reuse, 0x1, R2 ;  /* 0x0000000103007824 */ /* 0x041fe200078e0202 */
[----:B------:R-:W-:Y:S01]  /*01e0*/  LEA R8, R3, UR38, 0x2 ;  /* 0x0000002603087c11 */ /* 0x000fe2000f8e10ff */
[----:B------:R-:W-:Y:S01]  /*01f0*/  STL.64 [R1+0x8], R2 ;  /* 0x0000080201007387 */ /* 0x000fe20000100a00 */
[----:B------:R-:W0:Y:S01]  /*0200*/  LDC.64 R10, c[0x4][R10] ;  /* 0x010000000a0a7b82 */ /* 0x000e220000000a00 */
[----:B------:R-:W-:Y:S02]  /*0210*/  MOV R7, R19 ;  /* 0x0000001300077202 */ /* 0x000fe40000000f00 */
[----:B------:R-:W-:Y:S01]  /*0220*/  LEA R6, R0, UR38, 0x2 ;  /* 0x0000002600067c11 */ /* 0x000fe2000f8e10ff */
[----:B------:R-:W-:Y:S04]  /*0230*/  LDS R9, [R8] ;  /* 0x0000000008097984 */ /* 0x000fe80000000800 */
[----:B------:R-:W-:Y:S04]  /*0240*/  STL [R1+0x10], R0 ;  /* 0x0000100001007387 */ /* 0x000fe80000100800 */
[----:B------:R-:W2:Y:S01]  /*0250*/  LDS R6, [R6] ;  /* 0x0000000006067984 */ /* 0x000ea20000000800 */
[----:B-1----:R-:W-:Y:S01]  /*0260*/  MOV R4, UR4 ;  /* 0x0000000400047c02 */ /* 0x002fe20008000f00 */
[----:B------:R-:W-:-:S02]  /*0270*/  IMAD.U32 R5, RZ, RZ, UR5 ;  /* 0x00000005ff057e24 */ /* 0x000fc4000f8e00ff */
[----:B--2---:R-:W-:Y:S02]  /*0280*/  IMAD.IADD R9, R6, 0x1, R9 ;  /* 0x0000000106097824 */ /* 0x004fe400078e0209 */
[----:B------:R-:W-:-:S03]  /*0290*/  IMAD.MOV.U32 R6, RZ, RZ, R18 ;  /* 0x000000ffff067224 */ /* 0x000fc600078e0012 */
[----:B0-----:R1:W-:Y:S04]  /*02a0*/  STS [R8], R9 ;  /* 0x0000000908007388 */ /* 0x0013e80000000800 */
[----:B------:R-:W-:-:S07]  /*02b0*/  LEPC R20, `(.L_x_2) ;  /* 0x000000001014794e */ /* 0x000fce0000000000 */
[----:B-1----:R-:W-:Y:S05]  /*02c0*/  CALL.ABS.NOINC R10 ;  /* 0x000000000a007343 */ /* 0x002fea0003c00000 */
.L_x_2:
[----:B------:R-:W-:Y:S05]  /*02d0*/  BSYNC.RECONVERGENT B6 ;  /* 0x0000000000067941 */ /* 0x000fea0003800200 */
.L_x_1:
[----:B------:R-:W-:Y:S01]  /*02e0*/  ISETP.GT.U32.AND P0, PT, R17, 0x1, PT ;  /* 0x000000011100780c */ /* 0x000fe20003f04070 */
[----:B------:R-:W-:Y:S01]  /*02f0*/  IMAD.SHL.U32 R2, R2, 0x2, RZ ;  /* 0x0000000202027824 */ /* 0x000fe200078e00ff */
[----:B------:R-:W-:-:S11]  /*0300*/  SHF.R.U32.HI R17, RZ, 0x1, R17 ;  /* 0x00000001ff117819 */ /* 0x000fd60000011611 */
[----:B------:R-:W-:Y:S05]  /*0310*/  @P0 BRA `(.L_x_3) ;  /* 0xfffffffc00900947 */ /* 0x000fea000383ffff */
[----:B------:R-:W-:Y:S05]  /*0320*/  BSYNC.RECONVERGENT B7 ;  /* 0x0000000000077941 */ /* 0x000fea0003800200 */
.L_x_0:
[----:B------:R-:W-:-:S13]  /*0330*/  ISETP.NE.AND P0, PT, R16, RZ, PT ;  /* 0x000000ff1000720c */ /* 0x000fda0003f05270 */
[----:B------:R-:W-:Y:S05]  /*0340*/  @P0 EXIT ;  /* 0x000000000000094d */ /* 0x000fea0003800000 */
[----:B------:R-:W1:Y:S01]  /*0350*/  S2UR UR5, SR_CgaCtaId ;  /* 0x00000000000579c3 */ /* 0x000e620000008800 */
[----:B------:R-:W-:-:S07]  /*0360*/  UMOV UR4, 0x400 ;  /* 0x0000040000047882 */ /* 0x000fce0000000000 */
[----:B------:R-:W2:Y:S01]  /*0370*/  LDC.64 R2, c[0x0][0x380] ;  /* 0x0000e000ff027b82 */ /* 0x000ea20000000a00 */
[----:B-1----:R-:W-:-:S09]  /*0380*/  ULEA UR4, UR5, UR4, 0x18 ;  /* 0x0000000405047291 */ /* 0x002fd2000f8ec0ff */
[----:B------:R-:W2:Y:S04]  /*0390*/  LDS R5, [UR4] ;  /* 0x00000004ff057984 */ /* 0x000ea80008000800 */
[----:B--2---:R-:W-:Y:S01]  /*03a0*/  STG.E desc[UR36][R2.64], R5 ;  /* 0x0000000502007986 */ /* 0x004fe2000c101924 */
[----:B------:R-:W-:Y:S05]  /*03b0*/  EXIT ;  /* 0x000000000000794d */ /* 0x000fea0003800000 */
.L_x_4:
[----:B------:R-:W-:-:S00]  /*03c0*/  BRA `(.L_x_4) ;  /* 0xfffffffc00fc7947 */ /* 0x000fc0000383ffff */
[----:B------:R-:W-:-:S00]  /*03d0*/  NOP ;  /* 0x0000000000007918 */ /* 0x000fc00000000000 */
        /* <DEDUP_REMOVED lines=10> */
.L_x_5:


//--------------------- .nv.global.init           --------------------------
	.section	.nv.global.init,"aw",@progbits
.nv.global.init:
	.type		$str,@object
	.size		$str,(.L_0 - $str)
$str:
        /*0000*/ 	.byte	0x25, 0x64, 0x2c, 0x20, 0x25, 0x64, 0x2c, 0x20, 0x25, 0x64, 0x2c, 0x20, 0x25, 0x64, 0x2c, 0x20
        /*0010*/ 	.byte	0x25, 0x64, 0x20, 0x0a, 0x00
.L_0:


//--------------------- .nv.shared._Z14sumSingleBlockPi --------------------------
	.section	.nv.shared._Z14sumSingleBlockPi,"aw",@nobits
	.sectionflags	@""
	.align	16
	.zero		1024


//--------------------- .nv.shared.reserved.0     --------------------------
	.section	.nv.shared.reserved.0,"aw",@nobits
	.weak		__nv_reservedSMEM_offset_0_alias
	.size		__nv_reservedSMEM_offset_0_alias, 0, 64
	.other		__nv_reservedSMEM_offset_0_alias,@"STO_CUDA_RESERVED_SHARED STV_DEFAULT"
__nv_reservedSMEM_offset_0_alias:
	.zero		0
	.zero		64


//--------------------- .nv.constant0._Z14sumSingleBlockPi --------------------------
	.section	.nv.constant0._Z14sumSingleBlockPi,"a",@progbits
	.sectionflags	@""
	.align	4
.nv.constant0._Z14sumSingleBlockPi:
	.zero		904


//--------------------- SYMBOLS --------------------------

	.type		.nv.reservedSmem.offset0,@object
	.size		.nv.reservedSmem.offset0,0x4
	.type		.nv.reservedSmem.cap,@object
	.size		.nv.reservedSmem.cap,0x4
	.type		vprintf,@function
